//
// Generated by NVIDIA NVVM Compiler
//
// Compiler Build ID: CL-36424714
// Cuda compilation tools, release 13.0, V13.0.88
// Based on NVVM 20.0.0
//

.version 9.0
.target sm_100
.address_size 64

	// .globl	_Z12first_kernelv
.extern .func  (.param .b32 func_retval0) vprintf
(
	.param .b64 vprintf_param_0,
	.param .b64 vprintf_param_1
)
;
.global .align 1 .b8 $str[63] = {104, 101, 108, 108, 111, 32, 67, 85, 68, 65, 32, 116, 104, 114, 101, 97, 100, 32, 40, 98, 108, 111, 99, 107, 32, 73, 68, 58, 32, 40, 37, 100, 44, 32, 37, 100, 41, 44, 32, 116, 104, 114, 101, 97, 100, 32, 73, 68, 58, 32, 40, 37, 100, 44, 32, 37, 100, 41, 41, 33, 32, 10};

.visible .entry _Z12first_kernelv()
{
	.local .align 16 .b8 	__local_depot0[16];
	.reg .b64 	%SP;
	.reg .b64 	%SPL;
	.reg .b32 	%r<7>;
	.reg .b64 	%rd<5>;

	mov.u64 	%SPL, __local_depot0;
	cvta.local.u64 	%SP, %SPL;
	add.u64 	%rd1, %SP, 0;
	add.u64 	%rd2, %SPL, 0;
	mov.u32 	%r1, %tid.x;
	mov.u32 	%r2, %tid.y;
	mov.u32 	%r3, %ctaid.x;
	mov.u32 	%r4, %ctaid.y;
	st.local.v4.u32 	[%rd2], {%r4, %r3, %r2, %r1};
	mov.u64 	%rd3, $str;
	cvta.global.u64 	%rd4, %rd3;
	{ // callseq 0, 0
	.param .b64 param0;
	st.param.b64 	[param0], %rd4;
	.param .b64 param1;
	st.param.b64 	[param1], %rd1;
	.param .b32 retval0;
	call.uni (retval0), 
	vprintf, 
	(
	param0, 
	param1
	);
	ld.param.b32 	%r5, [retval0];
	} // callseq 0
	ret;

}


// ===== COMPILED SASS (sm_100) =====

	.target	sm_100

	.elftype	@"ET_EXEC"


//--------------------- .note.nv.tkinfo           --------------------------
	.section	.note.nv.tkinfo,"",@"SHT_NOTE"
	.sectionflags	@"SHF_NOTE_NV_TKINFO"
	.tkinfo
        /*0018*/ 	.word	0x00000002
        /*0030*/ 	.string	""
        /*0030*/ 	.string	"ptxas"
        /*0030*/ 	.string	"Cuda compilation tools, release 13.0, V13.0.88"
        /*0030*/ 	.string	"Build cuda_13.0.r13.0/compiler.36424714_0"
        /*0030*/ 	.string	"-arch sm_100 -m 64 "



//--------------------- .note.nv.cuinfo           --------------------------
	.section	.note.nv.cuinfo,"",@"SHT_NOTE"
	.sectionflags	@"SHF_NOTE_NV_CUINFO"
        /*0018*/ 	.short	0x0002
        /*001a*/ 	.short	0x0064
        /*001c*/ 	.short	0x0082
	.zero		2


//--------------------- .nv.info                  --------------------------
	.section	.nv.info,"",@"SHT_CUDA_INFO"
	.align	4


	//----- nvinfo : EIATTR_REGCOUNT
	.align		4
        /*0000*/ 	.byte	0x04, 0x2f
        /*0002*/ 	.short	(.L_2 - .L_1)
	.align		4
.L_1:
        /*0004*/ 	.word	index@(_Z12first_kernelv)
        /*0008*/ 	.word	0x00000018


	//----- nvinfo : EIATTR_FRAME_SIZE
	.align		4
.L_2:
        /*000c*/ 	.byte	0x04, 0x11
        /*000e*/ 	.short	(.L_4 - .L_3)
	.align		4
.L_3:
        /*0010*/ 	.word	index@(_Z12first_kernelv)
        /*0014*/ 	.word	0x00000010


	//----- nvinfo : EIATTR_MIN_STACK_SIZE
	.align		4
.L_4:
        /*0018*/ 	.byte	0x04, 0x12
        /*001a*/ 	.short	(.L_6 - .L_5)
	.align		4
.L_5:
        /*001c*/ 	.word	index@(_Z12first_kernelv)
        /*0020*/ 	.word	0x00000010
.L_6:


//--------------------- .nv.compat                --------------------------
	.section	.nv.compat,"",@"SHT_CUDA_COMPAT_INFO"
	.align	4
        /*0000*/ 	.byte	0x02, 0x09, 0x00, 0x00, 0x02, 0x02, 0x01, 0x00, 0x02, 0x05, 0x05, 0x00, 0x03, 0x07, 0x01, 0x01
        /*0010*/ 	.byte	0x02, 0x03, 0x00, 0x00, 0x02, 0x06, 0x01, 0x00, 0x04, 0x0b, 0x08, 0x00, 0x09, 0x00, 0x00, 0x00
        /*0020*/ 	.byte	0x00, 0x00, 0x00, 0x00


//--------------------- .nv.info._Z12first_kernelv --------------------------
	.section	.nv.info._Z12first_kernelv,"",@"SHT_CUDA_INFO"
	.sectionflags	@""
	.align	4


	//----- nvinfo : EIATTR_CUDA_API_VERSION
	.align		4
        /*0000*/ 	.byte	0x04, 0x37
        /*0002*/ 	.short	(.L_8 - .L_7)
.L_7:
        /*0004*/ 	.word	0x00000082


	//----- nvinfo : EIATTR_SPARSE_MMA_MASK
	.align		4
.L_8:
        /*0008*/ 	.byte	0x03, 0x50
        /*000a*/ 	.short	0x0000


	//----- nvinfo : EIATTR_MAXREG_COUNT
	.align		4
        /*000c*/ 	.byte	0x03, 0x1b
        /*000e*/ 	.short	0x00ff


	//----- nvinfo : EIATTR_EXTERNS
	.align		4
        /*0010*/ 	.byte	0x04, 0x0f
        /*0012*/ 	.short	(.L_10 - .L_9)


	//   ....[0]....
	.align		4
.L_9:
        /*0014*/ 	.word	index@(vprintf)


	//----- nvinfo : EIATTR_MERCURY_ISA_VERSION
	.align		4
.L_10:
        /*0018*/ 	.byte	0x03, 0x5f
        /*001a*/ 	.short	0x0101


	//----- nvinfo : EIATTR_VRC_CTA_INIT_COUNT
	.align		4
        /*001c*/ 	.byte	0x02, 0x4a
	.zero		1
	.zero		1


	//----- nvinfo : EIATTR_SYSCALL_OFFSETS
	.align		4
        /*0020*/ 	.byte	0x04, 0x46
        /*0022*/ 	.short	(.L_12 - .L_11)


	//   ....[0]....
.L_11:
        /*0024*/ 	.word	0x00000110


	//----- nvinfo : EIATTR_EXIT_INSTR_OFFSETS
	.align		4
.L_12:
        /*0028*/ 	.byte	0x04, 0x1c
        /*002a*/ 	.short	(.L_14 - .L_13)


	//   ....[0]....
.L_13:
        /*002c*/ 	.word	0x00000120


	//----- nvinfo : EIATTR_SW_WAR
	.align		4
.L_14:
        /*0030*/ 	.byte	0x04, 0x36
        /*0032*/ 	.short	(.L_16 - .L_15)
.L_15:
        /*0034*/ 	.word	0x00000008
.L_16:


//--------------------- .nv.callgraph             --------------------------
	.section	.nv.callgraph,"",@"SHT_CUDA_CALLGRAPH"
	.align	4
	.sectionentsize	8
	.align		4
        /*0000*/ 	.word	0x00000000
	.align		4
        /*0004*/ 	.word	0xffffffff
	.align		4
        /*0008*/ 	.word	index@(_Z12first_kernelv)
	.align		4
        /*000c*/ 	.word	index@(vprintf)
	.align		4
        /*0010*/ 	.word	0x00000000
	.align		4
        /*0014*/ 	.word	0xfffffffe
	.align		4
        /*0018*/ 	.word	0x00000000
	.align		4
        /*001c*/ 	.word	0xfffffffd
	.align		4
        /*0020*/ 	.word	0x00000000
	.align		4
        /*0024*/ 	.word	0xfffffffc


//--------------------- .nv.constant4             --------------------------
	.section	.nv.constant4,"a",@progbits
	.align	8
	.align		8
.nv.constant4:
        /*0000*/ 	.dword	vprintf
	.align		8
        /*0008*/ 	.dword	$str


//--------------------- .text._Z12first_kernelv   --------------------------
	.section	.text._Z12first_kernelv,"ax",@progbits
	.align	128
        .global         _Z12first_kernelv
        .type           _Z12first_kernelv,@function
        .size           _Z12first_kernelv,(.L_x_2 - _Z12first_kernelv)
        .other          _Z12first_kernelv,@"STO_CUDA_ENTRY STV_DEFAULT"
_Z12first_kernelv:
.text._Z12first_kernelv:
[----:B------:R-:W0:Y:S01]  /*0000*/  LDC R1, c[0x0][0x37c] ;  /* 0x0000df00ff017b82 */ /* 0x000e220000000800 */
[----:B------:R-:W1:Y:S01]  /*0010*/  S2R R11, SR_TID.X ;  /* 0x00000000000b7919 */ /* 0x000e620000002100 */
[----:B0-----:R-:W-:Y:S01]  /*0020*/  VIADD R1, R1, 0xfffffff0 ;  /* 0xfffffff001017836 */ /* 0x001fe20000000000 */
[----:B------:R-:W-:Y:S01]  /*0030*/  MOV R0, 0x0 ;  /* 0x0000000000007802 */ /* 0x000fe20000000f00 */
[----:B------:R-:W0:Y:S01]  /*0040*/  LDCU UR4, c[0x0][0x2f8] ;  /* 0x00005f00ff0477ac */ /* 0x000e220008000800 */
[----:B------:R-:W1:Y:S03]  /*0050*/  S2R R10, SR_TID.Y ;  /* 0x00000000000a7919 */ /* 0x000e660000002200 */
[----:B------:R2:W3:Y:S01]  /*0060*/  LDC.64 R2, c[0x4][R0] ;  /* 0x0100000000027b82 */ /* 0x0004e20000000a00 */
[----:B------:R-:W4:Y:S01]  /*0070*/  LDCU.64 UR6, c[0x4][0x8] ;  /* 0x01000100ff0677ac */ /* 0x000f220008000a00 */
[----:B------:R-:W1:Y:S01]  /*0080*/  S2R R9, SR_CTAID.X ;  /* 0x0000000000097919 */ /* 0x000e620000002500 */
[----:B------:R-:W5:Y:S01]  /*0090*/  LDCU UR5, c[0x0][0x2fc] ;  /* 0x00005f80ff0577ac */ /* 0x000f620008000800 */
[----:B------:R-:W1:Y:S01]  /*00a0*/  S2R R8, SR_CTAID.Y ;  /* 0x0000000000087919 */ /* 0x000e620000002600 */
[----:B0-----:R-:W-:Y:S01]  /*00b0*/  IADD3 R6, P0, PT, R1, UR4, RZ ;  /* 0x0000000401067c10 */ /* 0x001fe2000ff1e0ff */
[----:B----4-:R-:W-:Y:S01]  /*00c0*/  IMAD.U32 R4, RZ, RZ, UR6 ;  /* 0x00000006ff047e24 */ /* 0x010fe2000f8e00ff */
[----:B------:R-:W-:-:S03]  /*00d0*/  MOV R5, UR7 ;  /* 0x0000000700057c02 */ /* 0x000fc60008000f00 */
[----:B-----5:R-:W-:Y:S01]  /*00e0*/  IMAD.X R7, RZ, RZ, UR5, P0 ;  /* 0x00000005ff077e24 */ /* 0x020fe200080e06ff */
[----:B-1----:R2:W-:Y:S07]  /*00f0*/  STL.128 [R1], R8 ;  /* 0x0000000801007387 */ /* 0x0025ee0000100c00 */
[----:B------:R-:W-:-:S07]  /*0100*/  LEPC R20, `(.L_x_0) ;  /* 0x000000001014794e */ /* 0x000fce0000000000 */
[----:B--23--:R-:W-:Y:S05]  /*0110*/  CALL.ABS.NOINC R2 ;  /* 0x0000000002007343 */ /* 0x00cfea0003c00000 */
.L_x_0:
[----:B------:R-:W-:Y:S05]  /*0120*/  EXIT ;  /* 0x000000000000794d */ /* 0x000fea0003800000 */
.L_x_1:
[----:B------:R-:W-:-:S00]  /*0130*/  BRA `(.L_x_1) ;  /* 0xfffffffc00fc7947 */ /* 0x000fc0000383ffff */
[----:B------:R-:W-:-:S00]  /*0140*/  NOP ;  /* 0x0000000000007918 */ /* 0x000fc00000000000 */
        /* <DEDUP_REMOVED lines=11> */
.L_x_2:


//--------------------- .nv.global.init           --------------------------
	.section	.nv.global.init,"aw",@progbits
.nv.global.init:
	.type		$str,@object
	.size		$str,(.L_0 - $str)
$str:
        /*0000*/ 	.byte	0x68, 0x65, 0x6c, 0x6c, 0x6f, 0x20, 0x43, 0x55, 0x44, 0x41, 0x20, 0x74, 0x68, 0x72, 0x65, 0x61
        /*0010*/ 	.byte	0x64, 0x20, 0x28, 0x62, 0x6c, 0x6f, 0x63, 0x6b, 0x20, 0x49, 0x44, 0x3a, 0x20, 0x28, 0x25, 0x64
        /*0020*/ 	.byte	0x2c, 0x20, 0x25, 0x64, 0x29, 0x2c, 0x20, 0x74, 0x68, 0x72, 0x65, 0x61, 0x64, 0x20, 0x49, 0x44
        /*0030*/ 	.byte	0x3a, 0x20, 0x28, 0x25, 0x64, 0x2c, 0x20, 0x25, 0x64, 0x29, 0x29, 0x21, 0x20, 0x0a, 0x00
.L_0:


//--------------------- .nv.shared.reserved.0     --------------------------
	.section	.nv.shared.reserved.0,"aw",@nobits
	.weak		__nv_reservedSMEM_offset_0_alias
	.size		__nv_reservedSMEM_offset_0_alias, 0, 64
	.other		__nv_reservedSMEM_offset_0_alias,@"STO_CUDA_RESERVED_SHARED STV_DEFAULT"
__nv_reservedSMEM_offset_0_alias:
	.zero		0
	.zero		64


//--------------------- .nv.constant0._Z12first_kernelv --------------------------
	.section	.nv.constant0._Z12first_kernelv,"a",@progbits
	.sectionflags	@""
	.align	4
.nv.constant0._Z12first_kernelv:
	.zero		896


//--------------------- SYMBOLS --------------------------

	.type		.nv.reservedSmem.offset0,@object
	.size		.nv.reservedSmem.offset0,0x4
	.type		vprintf,@function
